	.headerflags	@"EF_CUDA_TEXMODE_UNIFIED EF_CUDA_64BIT_ADDRESS EF_CUDA_ACCELERATORS EF_CUDA_SM90 EF_CUDA_VIRTUAL_SM(EF_CUDA_SM90)"
	.elftype	@"ET_EXEC"


//--------------------- .nv.info                  --------------------------
	.section	.nv.info,"",@"SHT_CUDA_INFO"
	.align	4


	//----- nvinfo : EIATTR_REGCOUNT
	.align		4
        /*0000*/ 	.byte	0x04, 0x2f
        /*0002*/ 	.short	(.L_1 - .L_0)
	.align		4
.L_0:
        /*0004*/ 	.word	index@(triton_per_fused__softmax_1)
        /*0008*/ 	.word	0x00000010


	//----- nvinfo : EIATTR_MIN_STACK_SIZE
	.align		4
.L_1:
        /*000c*/ 	.byte	0x04, 0x12
        /*000e*/ 	.short	(.L_3 - .L_2)
	.align		4
.L_2:
        /*0010*/ 	.word	index@(triton_per_fused__softmax_1)
        /*0014*/ 	.word	0x00000000


	//----- nvinfo : EIATTR_FRAME_SIZE
	.align		4
.L_3:
        /*0018*/ 	.byte	0x04, 0x11
        /*001a*/ 	.short	(.L_5 - .L_4)
	.align		4
.L_4:
        /*001c*/ 	.word	index@(triton_per_fused__softmax_1)
        /*0020*/ 	.word	0x00000000


	//----- nvinfo : EIATTR_MIN_STACK_SIZE
	.align		4
.L_5:
        /*0024*/ 	.byte	0x04, 0x12
        /*0026*/ 	.short	(.L_7 - .L_6)
	.align		4
.L_6:
        /*0028*/ 	.word	index@(triton_per_fused__softmax_1)
        /*002c*/ 	.word	0x00000000
.L_7:


//--------------------- .nv.info.triton_per_fused__softmax_1 --------------------------
	.section	.nv.info.triton_per_fused__softmax_1,"",@"SHT_CUDA_INFO"
	.sectionflags	@""
	.align	4


	//----- nvinfo : EIATTR_CUDA_API_VERSION
	.align		4
        /*0000*/ 	.byte	0x04, 0x37
        /*0002*/ 	.short	(.L_9 - .L_8)
.L_8:
        /*0004*/ 	.word	0x0000007c


	//----- nvinfo : EIATTR_KPARAM_INFO
	.align		4
.L_9:
        /*0008*/ 	.byte	0x04, 0x17
        /*000a*/ 	.short	(.L_11 - .L_10)
.L_10:
        /*000c*/ 	.word	0x00000000
        /*0010*/ 	.short	0x0002
        /*0012*/ 	.short	0x000c
        /*0014*/ 	.byte	0x00, 0xf0, 0x11, 0x00


	//----- nvinfo : EIATTR_KPARAM_INFO
	.align		4
.L_11:
        /*0018*/ 	.byte	0x04, 0x17
        /*001a*/ 	.short	(.L_13 - .L_12)
.L_12:
        /*001c*/ 	.word	0x00000000
        /*0020*/ 	.short	0x0001
        /*0022*/ 	.short	0x0008
        /*0024*/ 	.byte	0x00, 0xf0, 0x11, 0x00


	//----- nvinfo : EIATTR_KPARAM_INFO
	.align		4
.L_13:
        /*0028*/ 	.byte	0x04, 0x17
        /*002a*/ 	.short	(.L_15 - .L_14)
.L_14:
        /*002c*/ 	.word	0x00000000
        /*0030*/ 	.short	0x0000
        /*0032*/ 	.short	0x0000
        /*0034*/ 	.byte	0x00, 0xf4, 0x21, 0x00


	//----- nvinfo : EIATTR_SPARSE_MMA_MASK
	.align		4
.L_15:
        /*0038*/ 	.byte	0x03, 0x50
        /*003a*/ 	.short	0x0000


	//----- nvinfo : EIATTR_MAXREG_COUNT
	.align		4
        /*003c*/ 	.byte	0x03, 0x1b
        /*003e*/ 	.short	0x00ff


	//----- nvinfo : EIATTR_COOP_GROUP_MASK_REGIDS
	.align		4
        /*0040*/ 	.byte	0x04, 0x29
        /*0042*/ 	.short	(.L_17 - .L_16)


	//   ....[0]....
.L_16:
        /*0044*/ 	.word	0xffffffff


	//   ....[1]....
        /*0048*/ 	.word	0xffffffff


	//   ....[2]....
        /*004c*/ 	.word	0xffffffff


	//   ....[3]....
        /*0050*/ 	.word	0xffffffff


	//   ....[4]....
        /*0054*/ 	.word	0xffffffff


	//   ....[5]....
        /*0058*/ 	.word	0xffffffff


	//   ....[6]....
        /*005c*/ 	.word	0xffffffff


	//   ....[7]....
        /*0060*/ 	.word	0xffffffff


	//   ....[8]....
        /*0064*/ 	.word	0xffffffff


	//   ....[9]....
        /*0068*/ 	.word	0xffffffff


	//   ....[10]....
        /*006c*/ 	.word	0xffffffff


	//   ....[11]....
        /*0070*/ 	.word	0xffffffff


	//----- nvinfo : EIATTR_COOP_GROUP_INSTR_OFFSETS
	.align		4
.L_17:
        /*0074*/ 	.byte	0x04, 0x28
        /*0076*/ 	.short	(.L_19 - .L_18)


	//   ....[0]....
.L_18:
        /*0078*/ 	.word	0x00000150


	//   ....[1]....
        /*007c*/ 	.word	0x00000190


	//   ....[2]....
        /*0080*/ 	.word	0x000001d0


	//   ....[3]....
        /*0084*/ 	.word	0x00000210


	//   ....[4]....
        /*0088*/ 	.word	0x00000260


	//   ....[5]....
        /*008c*/ 	.word	0x000002f0


	//   ....[6]....
        /*0090*/ 	.word	0x00000400


	//   ....[7]....
        /*0094*/ 	.word	0x00000420


	//   ....[8]....
        /*0098*/ 	.word	0x00000440


	//   ....[9]....
        /*009c*/ 	.word	0x00000460


	//   ....[10]....
        /*00a0*/ 	.word	0x00000480


	//   ....[11]....
        /*00a4*/ 	.word	0x000004d0


	//----- nvinfo : EIATTR_EXIT_INSTR_OFFSETS
	.align		4
.L_19:
        /*00a8*/ 	.byte	0x04, 0x1c
        /*00aa*/ 	.short	(.L_21 - .L_20)


	//   ....[0]....
.L_20:
        /*00ac*/ 	.word	0x000005a0


	//   ....[1]....
        /*00b0*/ 	.word	0x000005c0


	//----- nvinfo : EIATTR_REQNTID
	.align		4
.L_21:
        /*00b4*/ 	.byte	0x04, 0x10
        /*00b6*/ 	.short	(.L_23 - .L_22)
.L_22:
        /*00b8*/ 	.word	0x00000040
        /*00bc*/ 	.word	0x00000001
        /*00c0*/ 	.word	0x00000001


	//----- nvinfo : EIATTR_CBANK_PARAM_SIZE
	.align		4
.L_23:
        /*00c4*/ 	.byte	0x03, 0x19
        /*00c6*/ 	.short	0x0010


	//----- nvinfo : EIATTR_PARAM_CBANK
	.align		4
        /*00c8*/ 	.byte	0x04, 0x0a
        /*00ca*/ 	.short	(.L_25 - .L_24)
	.align		4
.L_24:
        /*00cc*/ 	.word	index@(.nv.constant0.triton_per_fused__softmax_1)
        /*00d0*/ 	.short	0x0210
        /*00d2*/ 	.short	0x0010


	//----- nvinfo : EIATTR_SW_WAR
	.align		4
.L_25:
        /*00d4*/ 	.byte	0x04, 0x36
        /*00d6*/ 	.short	(.L_27 - .L_26)
.L_26:
        /*00d8*/ 	.word	0x00000008
.L_27:


//--------------------- .nv.callgraph             --------------------------
	.section	.nv.callgraph,"",@"SHT_CUDA_CALLGRAPH"
	.align	4
	.sectionentsize	8
	.align		4
        /*0000*/ 	.word	0x00000000
	.align		4
        /*0004*/ 	.word	0xffffffff
	.align		4
        /*0008*/ 	.word	0x00000000
	.align		4
        /*000c*/ 	.word	0xfffffffe
	.align		4
        /*0010*/ 	.word	0x00000000
	.align		4
        /*0014*/ 	.word	0xfffffffd
	.align		4
        /*0018*/ 	.word	0x00000000
	.align		4
        /*001c*/ 	.word	0xfffffffc


//--------------------- .text.triton_per_fused__softmax_1 --------------------------
	.section	.text.triton_per_fused__softmax_1,"ax",@progbits
	.sectionflags	@"SHF_BARRIERS=1"
	.align	128
        .global         triton_per_fused__softmax_1
        .type           triton_per_fused__softmax_1,@function
        .size           triton_per_fused__softmax_1,(.L_x_1 - triton_per_fused__softmax_1)
        .other          triton_per_fused__softmax_1,@"STO_CUDA_ENTRY STV_DEFAULT"
triton_per_fused__softmax_1:
.text.triton_per_fused__softmax_1:
[----:B------:R-:W0:Y:S02]  /*0000*/  LDC R1, c[0x0][0x28] ;  /* 0x00000a00ff017b82 */ /* 0x000e240000000800 */
[----:B------:R-:W1:Y:S01]  /*0010*/  S2R R11, SR_TID.X ;  /* 0x00000000000b7919 */ /* 0x000e620000002100 */
[----:B------:R-:W2:Y:S01]  /*0020*/  LDC.64 R2, c[0x0][0x210] ;  /* 0x00008400ff027b82 */ /* 0x000ea20000000a00 */
[----:B------:R-:W-:Y:S01]  /*0030*/  ULDC.64 UR6, c[0x0][0x208] ;  /* 0x0000820000067ab9 */ /* 0x000fe20000000a00 */
[----:B------:R-:W3:Y:S01]  /*0040*/  S2R R5, SR_CTAID.X ;  /* 0x0000000000057919 */ /* 0x000ee20000002500 */
[----:B-1----:R-:W-:Y:S02]  /*0050*/  LOP3.LUT R4, R11, 0x3f, RZ, 0xc0, !PT ;  /* 0x0000003f0b047812 */ /* 0x002fe400078ec0ff */
[----:B---3--:R-:W-:-:S03]  /*0060*/  ISETP.GE.AND P1, PT, R5, 0x100, PT ;  /* 0x000001000500780c */ /* 0x008fc60003f26270 */
[----:B------:R-:W-:Y:S02]  /*0070*/  IMAD R5, R5, 0x40, R4 ;  /* 0x0000004005057824 */ /* 0x000fe400078e0204 */
[----:B------:R-:W-:Y:S02]  /*0080*/  IMAD.MOV.U32 R4, RZ, RZ, RZ ;  /* 0x000000ffff047224 */ /* 0x000fe400078e00ff */
[----:B--2---:R-:W-:-:S06]  /*0090*/  IMAD.WIDE R2, R5, 0x4, R2 ;  /* 0x0000000405027825 */ /* 0x004fcc00078e0202 */
[----:B------:R-:W2:Y:S01]  /*00a0*/  @!P1 LDG.E R4, desc[UR6][R2.64] ;  /* 0x0000000602049981 */ /* 0x000ea2000c1e1900 */
[----:B------:R-:W1:Y:S01]  /*00b0*/  S2UR UR5, SR_CgaCtaId ;  /* 0x00000000000579c3 */ /* 0x000e620000008800 */
[----:B------:R-:W-:Y:S01]  /*00c0*/  UMOV UR4, 0x400 ;  /* 0x0000040000047882 */ /* 0x000fe20000000000 */
[----:B------:R-:W-:Y:S02]  /*00d0*/  SHF.R.U32.HI R6, RZ, 0x3, R11 ;  /* 0x00000003ff067819 */ /* 0x000fe4000001160b */
[C---:B------:R-:W-:Y:S02]  /*00e0*/  ISETP.GE.AND P3, PT, R11.reuse, 0x2, PT ;  /* 0x000000020b00780c */ /* 0x040fe40003f66270 */
[----:B------:R-:W-:Y:S02]  /*00f0*/  LOP3.LUT R6, R6, 0x4, RZ, 0xc0, !PT ;  /* 0x0000000406067812 */ /* 0x000fe400078ec0ff */
[----:B------:R-:W-:Y:S01]  /*0100*/  LOP3.LUT R9, R11, 0x1, RZ, 0xc0, !PT ;  /* 0x000000010b097812 */ /* 0x000fe200078ec0ff */
[----:B-1----:R-:W-:Y:S01]  /*0110*/  UPRMT UR4, UR5, 0x654, UR4 ;  /* 0x0000065405047896 */ /* 0x002fe20008000004 */
[----:B--2---:R-:W-:-:S04]  /*0120*/  SEL R10, R4, RZ, !P1 ;  /* 0x000000ff040a7207 */ /* 0x004fc80004800000 */
[----:B------:R-:W-:-:S04]  /*0130*/  FSEL R5, R10, -INF , !P1 ;  /* 0xff8000000a057808 */ /* 0x000fc80004800000 */
[C---:B------:R-:W-:Y:S01]  /*0140*/  FSETP.NAN.AND P2, PT, R5.reuse, R5, PT ;  /* 0x000000050500720b */ /* 0x040fe20003f48000 */
[----:B------:R-:W1:Y:S02]  /*0150*/  SHFL.BFLY PT, R4, R5, 0x10, 0x1f ;  /* 0x0e001f0005047f89 */ /* 0x000e6400000e0000 */
[----:B-1----:R-:W-:-:S13]  /*0160*/  FSETP.GT.AND P0, PT, R5, R4, PT ;  /* 0x000000040500720b */ /* 0x002fda0003f04000 */
[----:B------:R-:W-:-:S04]  /*0170*/  @!P0 FSEL R5, R5, R4, P2 ;  /* 0x0000000405058208 */ /* 0x000fc80001000000 */
        /* <DEDUP_REMOVED lines=11> */
[----:B------:R-:W-:Y:S02]  /*0230*/  @!P0 FSEL R5, R5, R4, P2 ;  /* 0x0000000405058208 */ /* 0x000fe40001000000 */
[----:B------:R-:W-:Y:S02]  /*0240*/  LOP3.LUT P2, RZ, R11, 0x1f, RZ, 0xc0, !PT ;  /* 0x0000001f0bff7812 */ /* 0x000fe4000784c0ff */
[C---:B------:R-:W-:Y:S01]  /*0250*/  FSETP.NAN.AND P4, PT, R5.reuse, R5, PT ;  /* 0x000000050500720b */ /* 0x040fe20003f88000 */
[----:B------:R-:W1:Y:S02]  /*0260*/  SHFL.BFLY PT, R4, R5, 0x1, 0x1f ;  /* 0x0c201f0005047f89 */ /* 0x000e6400000e0000 */
[----:B-1----:R-:W-:-:S13]  /*0270*/  FSETP.GT.AND P0, PT, R5, R4, PT ;  /* 0x000000040500720b */ /* 0x002fda0003f04000 */
[----:B------:R-:W-:Y:S02]  /*0280*/  @!P0 SEL R5, R5, R4, P4 ;  /* 0x0000000405058207 */ /* 0x000fe40002000000 */
[----:B------:R-:W-:Y:S02]  /*0290*/  LEA R4, R11, UR4, 0x2 ;  /* 0x000000040b047c11 */ /* 0x000fe4000f8e10ff */
[----:B------:R-:W-:Y:S01]  /*02a0*/  ISETP.NE.U32.AND P0, PT, R9, 0x1, PT ;  /* 0x000000010900780c */ /* 0x000fe20003f05070 */
[----:B------:R-:W-:Y:S01]  /*02b0*/  @!P2 STS [R6+UR4], R5 ;  /* 0x000000050600a988 */ /* 0x000fe20008000804 */
[----:B------:R-:W-:Y:S02]  /*02c0*/  BAR.SYNC.DEFER_BLOCKING 0x0 ;  /* 0x0000000000007b1d */ /* 0x000fe40000010000 */
[----:B------:R-:W-:-:S04]  /*02d0*/  ISETP.LT.AND P0, PT, R11, 0x2, P0 ;  /* 0x000000020b00780c */ /* 0x000fc80000701270 */
[----:B------:R-:W1:Y:S04]  /*02e0*/  @!P3 LDS R7, [R4] ;  /* 0x000000000407b984 */ /* 0x000e680000000800 */
[----:B-1----:R-:W1:Y:S01]  /*02f0*/  SHFL.BFLY PT, R8, R7, 0x1, 0x1f ;  /* 0x0c201f0007087f89 */ /* 0x002e6200000e0000 */
[C---:B------:R-:W-:Y:S02]  /*0300*/  FSETP.NAN.AND P5, PT, R7.reuse, R7, PT ;  /* 0x000000070700720b */ /* 0x040fe40003fa8000 */
[----:B-1----:R-:W-:-:S04]  /*0310*/  FSETP.GT.AND P4, PT, R7, R8, PT ;  /* 0x000000080700720b */ /* 0x002fc80003f84000 */
[----:B------:R-:W-:-:S04]  /*0320*/  SEL R8, R7, R8, P4 ;  /* 0x0000000807087207 */ /* 0x000fc80002000000 */
[----:B------:R-:W-:-:S05]  /*0330*/  SEL R9, R7, R8, P5 ;  /* 0x0000000807097207 */ /* 0x000fca0002800000 */
[----:B------:R-:W-:Y:S01]  /*0340*/  @P0 STS [R4], R9 ;  /* 0x0000000904000388 */ /* 0x000fe20000000800 */
[----:B------:R-:W-:Y:S06]  /*0350*/  BAR.SYNC.DEFER_BLOCKING 0x0 ;  /* 0x0000000000007b1d */ /* 0x000fec0000010000 */
[----:B------:R-:W1:Y:S02]  /*0360*/  LDS R5, [UR4] ;  /* 0x00000004ff057984 */ /* 0x000e640008000800 */
[----:B-1----:R-:W-:-:S04]  /*0370*/  FADD R5, R10, -R5 ;  /* 0x800000050a057221 */ /* 0x002fc80000000000 */
[----:B------:R-:W-:-:S04]  /*0380*/  FMUL R5, R5, 0.5 ;  /* 0x3f00000005057820 */ /* 0x000fc80000400000 */
[----:B------:R-:W-:Y:S01]  /*0390*/  FMUL R5, R5, 1.4426950216293334961 ;  /* 0x3fb8aa3b05057820 */ /* 0x000fe20000400000 */
[----:B------:R-:W-:Y:S04]  /*03a0*/  BAR.SYNC.DEFER_BLOCKING 0x0 ;  /* 0x0000000000007b1d */ /* 0x000fe80000010000 */
[----:B------:R-:W-:-:S13]  /*03b0*/  FSETP.GEU.AND P4, PT, R5, -126, PT ;  /* 0xc2fc00000500780b */ /* 0x000fda0003f8e000 */
[----:B------:R-:W-:-:S04]  /*03c0*/  @!P4 FMUL R5, R5, 0.5 ;  /* 0x3f0000000505c820 */ /* 0x000fc80000400000 */
[----:B------:R-:W1:Y:S02]  /*03d0*/  MUFU.EX2 R7, R5 ;  /* 0x0000000500077308 */ /* 0x000e640000000800 */
[----:B-1----:R-:W-:-:S05]  /*03e0*/  @!P4 FMUL R7, R7, R7 ;  /* 0x000000070707c220 */ /* 0x002fca0000400000 */
[----:B------:R-:W-:-:S05]  /*03f0*/  FSEL R8, R7, RZ, !P1 ;  /* 0x000000ff07087208 */ /* 0x000fca0004800000 */
[----:B------:R-:W1:Y:S02]  /*0400*/  SHFL.BFLY PT, R9, R8, 0x10, 0x1f ;  /* 0x0e001f0008097f89 */ /* 0x000e6400000e0000 */
[----:B-1----:R-:W-:-:S05]  /*0410*/  FADD R9, R8, R9 ;  /* 0x0000000908097221 */ /* 0x002fca0000000000 */
        /* <DEDUP_REMOVED lines=8> */
[----:B------:R-:W-:Y:S01]  /*04a0*/  @!P2 STS [R6+UR4], R13 ;  /* 0x0000000d0600a988 */ /* 0x000fe20008000804 */
[----:B------:R-:W-:Y:S06]  /*04b0*/  BAR.SYNC.DEFER_BLOCKING 0x0 ;  /* 0x0000000000007b1d */ /* 0x000fec0000010000 */
[----:B------:R-:W1:Y:S04]  /*04c0*/  @!P3 LDS R0, [R4] ;  /* 0x000000000400b984 */ /* 0x000e680000000800 */
[----:B-1----:R-:W1:Y:S02]  /*04d0*/  SHFL.BFLY PT, R5, R0, 0x1, 0x1f ;  /* 0x0c201f0000057f89 */ /* 0x002e6400000e0000 */
[----:B-1----:R-:W-:-:S05]  /*04e0*/  FADD R5, R0, R5 ;  /* 0x0000000500057221 */ /* 0x002fca0000000000 */
[----:B------:R-:W-:Y:S01]  /*04f0*/  @P0 STS [R4], R5 ;  /* 0x0000000504000388 */ /* 0x000fe20000000800 */
[----:B------:R-:W-:Y:S06]  /*0500*/  BAR.SYNC.DEFER_BLOCKING 0x0 ;  /* 0x0000000000007b1d */ /* 0x000fec0000010000 */
[----:B------:R-:W1:Y:S02]  /*0510*/  LDS R8, [UR4] ;  /* 0x00000004ff087984 */ /* 0x000e640008000800 */
[C---:B-1----:R-:W-:Y:S02]  /*0520*/  FSETP.GT.AND P0, PT, |R8|.reuse, 8.50705917302346158658e+37, PT ;  /* 0x7e8000000800780b */ /* 0x042fe40003f04200 */
[----:B------:R-:W-:-:S11]  /*0530*/  FSETP.GEU.AND P2, PT, |R8|, 1.175494350822287508e-38, PT ;  /* 0x008000000800780b */ /* 0x000fd60003f4e200 */
[----:B------:R-:W-:Y:S01]  /*0540*/  @P0 FMUL R8, R8, 0.25 ;  /* 0x3e80000008080820 */ /* 0x000fe20000400000 */
[----:B------:R-:W-:-:S03]  /*0550*/  @P0 FMUL R7, R7, 0.25 ;  /* 0x3e80000007070820 */ /* 0x000fc60000400000 */
[----:B------:R-:W-:Y:S01]  /*0560*/  @!P2 FMUL R8, R8, 16777216 ;  /* 0x4b8000000808a820 */ /* 0x000fe20000400000 */
[----:B------:R-:W-:-:S05]  /*0570*/  @!P2 FMUL R7, R7, 16777216 ;  /* 0x4b8000000707a820 */ /* 0x000fca0000400000 */
[----:B------:R-:W1:Y:S02]  /*0580*/  MUFU.RCP R8, R8 ;  /* 0x0000000800087308 */ /* 0x000e640000001000 */
[----:B-1----:R-:W-:Y:S01]  /*0590*/  FMUL R7, R8, R7 ;  /* 0x0000000708077220 */ /* 0x002fe20000400000 */
[----:B------:R-:W-:Y:S06]  /*05a0*/  @P1 EXIT ;  /* 0x000000000000194d */ /* 0x000fec0003800000 */
[----:B------:R-:W-:Y:S01]  /*05b0*/  STG.E desc[UR6][R2.64], R7 ;  /* 0x0000000702007986 */ /* 0x000fe2000c101906 */
[----:B------:R-:W-:Y:S05]  /*05c0*/  EXIT ;  /* 0x000000000000794d */ /* 0x000fea0003800000 */
.L_x_0:
[----:B------:R-:W-:-:S00]  /*05d0*/  BRA `(.L_x_0) ;  /* 0xfffffffc00fc7947 */ /* 0x000fc0000383ffff */
[----:B------:R-:W-:-:S00]  /*05e0*/  NOP ;  /* 0x0000000000007918 */ /* 0x000fc00000000000 */
        /* <DEDUP_REMOVED lines=9> */
.L_x_1:


//--------------------- .nv.shared.triton_per_fused__softmax_1 --------------------------
	.section	.nv.shared.triton_per_fused__softmax_1,"aw",@nobits
	.sectionflags	@""
	.align	16
	.zero		1024


//--------------------- .nv.constant0.triton_per_fused__softmax_1 --------------------------
	.section	.nv.constant0.triton_per_fused__softmax_1,"a",@progbits
	.sectionflags	@""
	.align	4
.nv.constant0.triton_per_fused__softmax_1:
	.zero		544
